//
// Generated by NVIDIA NVVM Compiler
//
// Compiler Build ID: CL-36424714
// Cuda compilation tools, release 13.0, V13.0.88
// Based on NVVM 20.0.0
//

.version 9.0
.target sm_100
.address_size 64

	// .globl	_Z7set_onePfi

.visible .entry _Z7set_onePfi(
	.param .u64 .ptr .align 1 _Z7set_onePfi_param_0,
	.param .u32 _Z7set_onePfi_param_1
)
{
	.reg .pred 	%p<2>;
	.reg .b32 	%r<8>;
	.reg .b64 	%rd<5>;

	ld.param.u64 	%rd1, [_Z7set_onePfi_param_0];
	ld.param.u32 	%r1, [_Z7set_onePfi_param_1];
	mov.u32 	%r2, %tid.x;
	mov.u32 	%r3, %ctaid.x;
	mov.u32 	%r4, %ntid.x;
	mul.lo.s32 	%r5, %r4, %r3;
	neg.s32 	%r6, %r5;
	setp.ne.s32 	%p1, %r2, %r6;
	@%p1 bra 	$L__BB0_2;
	cvta.to.global.u64 	%rd2, %rd1;
	mul.wide.s32 	%rd3, %r1, 4;
	add.s64 	%rd4, %rd2, %rd3;
	mov.b32 	%r7, 1065353216;
	st.global.u32 	[%rd4], %r7;
$L__BB0_2:
	ret;

}
	// .globl	_Z19activation_functionPfi
.visible .entry _Z19activation_functionPfi(
	.param .u64 .ptr .align 1 _Z19activation_functionPfi_param_0,
	.param .u32 _Z19activation_functionPfi_param_1
)
{
	.reg .pred 	%p<2>;
	.reg .b32 	%r<8>;
	.reg .b32 	%f<15>;
	.reg .b64 	%rd<5>;

	ld.param.u64 	%rd1, [_Z19activation_functionPfi_param_0];
	ld.param.u32 	%r2, [_Z19activation_functionPfi_param_1];
	mov.u32 	%r3, %tid.x;
	mov.u32 	%r4, %ctaid.x;
	mov.u32 	%r5, %ntid.x;
	mad.lo.s32 	%r1, %r4, %r5, %r3;
	setp.ge.s32 	%p1, %r1, %r2;
	@%p1 bra 	$L__BB1_2;
	cvta.to.global.u64 	%rd2, %rd1;
	mul.wide.s32 	%rd3, %r1, 4;
	add.s64 	%rd4, %rd2, %rd3;
	ld.global.f32 	%f1, [%rd4];
	fma.rn.f32 	%f2, %f1, 0fBBBB989D, 0f3F000000;
	cvt.sat.f32.f32 	%f3, %f2;
	mov.f32 	%f4, 0f4B400001;
	mov.f32 	%f5, 0f437C0000;
	fma.rm.f32 	%f6, %f3, %f5, %f4;
	add.f32 	%f7, %f6, 0fCB40007F;
	neg.f32 	%f8, %f7;
	fma.rn.f32 	%f9, %f1, 0fBFB8AA3B, %f8;
	fma.rn.f32 	%f10, %f1, 0fB2A57060, %f9;
	mov.b32 	%r6, %f6;
	shl.b32 	%r7, %r6, 23;
	mov.b32 	%f11, %r7;
	ex2.approx.ftz.f32 	%f12, %f10;
	fma.rn.f32 	%f13, %f12, %f11, 0f3F800000;
	rcp.rn.f32 	%f14, %f13;
	st.global.f32 	[%rd4], %f14;
$L__BB1_2:
	ret;

}


// ===== COMPILED SASS (sm_100) =====

	.target	sm_100

	.elftype	@"ET_EXEC"


//--------------------- .note.nv.tkinfo           --------------------------
	.section	.note.nv.tkinfo,"",@"SHT_NOTE"
	.sectionflags	@"SHF_NOTE_NV_TKINFO"
	.tkinfo
        /*0018*/ 	.word	0x00000002
        /*0030*/ 	.string	""
        /*0030*/ 	.string	"ptxas"
        /*0030*/ 	.string	"Cuda compilation tools, release 13.0, V13.0.88"
        /*0030*/ 	.string	"Build cuda_13.0.r13.0/compiler.36424714_0"
        /*0030*/ 	.string	"-arch sm_100 -m 64 "



//--------------------- .note.nv.cuinfo           --------------------------
	.section	.note.nv.cuinfo,"",@"SHT_NOTE"
	.sectionflags	@"SHF_NOTE_NV_CUINFO"
        /*0018*/ 	.short	0x0002
        /*001a*/ 	.short	0x0064
        /*001c*/ 	.short	0x0082
	.zero		2


//--------------------- .nv.info                  --------------------------
	.section	.nv.info,"",@"SHT_CUDA_INFO"
	.align	4


	//----- nvinfo : EIATTR_REGCOUNT
	.align		4
        /*0000*/ 	.byte	0x04, 0x2f
        /*0002*/ 	.short	(.L_1 - .L_0)
	.align		4
.L_0:
        /*0004*/ 	.word	index@(_Z7set_onePfi)
        /*0008*/ 	.word	0x0000000a


	//----- nvinfo : EIATTR_FRAME_SIZE
	.align		4
.L_1:
        /*000c*/ 	.byte	0x04, 0x11
        /*000e*/ 	.short	(.L_3 - .L_2)
	.align		4
.L_2:
        /*0010*/ 	.word	index@(_Z7set_onePfi)
        /*0014*/ 	.word	0x00000000


	//----- nvinfo : EIATTR_REGCOUNT
	.align		4
.L_3:
        /*0018*/ 	.byte	0x04, 0x2f
        /*001a*/ 	.short	(.L_5 - .L_4)
	.align		4
.L_4:
        /*001c*/ 	.word	index@(_Z19activation_functionPfi)
        /*0020*/ 	.word	0x0000000f


	//----- nvinfo : EIATTR_FRAME_SIZE
	.align		4
.L_5:
        /*0024*/ 	.byte	0x04, 0x11
        /*0026*/ 	.short	(.L_7 - .L_6)
	.align		4
.L_6:
        /*0028*/ 	.word	index@($__internal_0_$__cuda_sm20_rcp_rn_f32_slowpath)
        /*002c*/ 	.word	0x00000000


	//----- nvinfo : EIATTR_FRAME_SIZE
	.align		4
.L_7:
        /*0030*/ 	.byte	0x04, 0x11
        /*0032*/ 	.short	(.L_9 - .L_8)
	.align		4
.L_8:
        /*0034*/ 	.word	index@(_Z19activation_functionPfi)
        /*0038*/ 	.word	0x00000000


	//----- nvinfo : EIATTR_MIN_STACK_SIZE
	.align		4
.L_9:
        /*003c*/ 	.byte	0x04, 0x12
        /*003e*/ 	.short	(.L_11 - .L_10)
	.align		4
.L_10:
        /*0040*/ 	.word	index@(_Z19activation_functionPfi)
        /*0044*/ 	.word	0x00000000


	//----- nvinfo : EIATTR_MIN_STACK_SIZE
	.align		4
.L_11:
        /*0048*/ 	.byte	0x04, 0x12
        /*004a*/ 	.short	(.L_13 - .L_12)
	.align		4
.L_12:
        /*004c*/ 	.word	index@(_Z7set_onePfi)
        /*0050*/ 	.word	0x00000000
.L_13:


//--------------------- .nv.compat                --------------------------
	.section	.nv.compat,"",@"SHT_CUDA_COMPAT_INFO"
	.align	4
        /*0000*/ 	.byte	0x02, 0x09, 0x00, 0x00, 0x02, 0x02, 0x01, 0x00, 0x02, 0x05, 0x05, 0x00, 0x03, 0x07, 0x01, 0x01
        /*0010*/ 	.byte	0x02, 0x03, 0x00, 0x00, 0x02, 0x06, 0x01, 0x00, 0x04, 0x0b, 0x08, 0x00, 0x09, 0x00, 0x00, 0x00
        /*0020*/ 	.byte	0x00, 0x00, 0x00, 0x00


//--------------------- .nv.info._Z19activation_functionPfi --------------------------
	.section	.nv.info._Z19activation_functionPfi,"",@"SHT_CUDA_INFO"
	.sectionflags	@""
	.align	4


	//----- nvinfo : EIATTR_CUDA_API_VERSION
	.align		4
        /*0000*/ 	.byte	0x04, 0x37
        /*0002*/ 	.short	(.L_15 - .L_14)
.L_14:
        /*0004*/ 	.word	0x00000082


	//----- nvinfo : EIATTR_KPARAM_INFO
	.align		4
.L_15:
        /*0008*/ 	.byte	0x04, 0x17
        /*000a*/ 	.short	(.L_17 - .L_16)
.L_16:
        /*000c*/ 	.word	0x00000000
        /*0010*/ 	.short	0x0001
        /*0012*/ 	.short	0x0008
        /*0014*/ 	.byte	0x00, 0xf0, 0x11, 0x00


	//----- nvinfo : EIATTR_KPARAM_INFO
	.align		4
.L_17:
        /*0018*/ 	.byte	0x04, 0x17
        /*001a*/ 	.short	(.L_19 - .L_18)
.L_18:
        /*001c*/ 	.word	0x00000000
        /*0020*/ 	.short	0x0000
        /*0022*/ 	.short	0x0000
        /*0024*/ 	.byte	0x00, 0xf5, 0x21, 0x00


	//----- nvinfo : EIATTR_SPARSE_MMA_MASK
	.align		4
.L_19:
        /*0028*/ 	.byte	0x03, 0x50
        /*002a*/ 	.short	0x0000


	//----- nvinfo : EIATTR_MAXREG_COUNT
	.align		4
        /*002c*/ 	.byte	0x03, 0x1b
        /*002e*/ 	.short	0x00ff


	//----- nvinfo : EIATTR_MERCURY_ISA_VERSION
	.align		4
        /*0030*/ 	.byte	0x03, 0x5f
        /*0032*/ 	.short	0x0101


	//----- nvinfo : EIATTR_VRC_CTA_INIT_COUNT
	.align		4
        /*0034*/ 	.byte	0x02, 0x4a
	.zero		1
	.zero		1


	//----- nvinfo : EIATTR_EXIT_INSTR_OFFSETS
	.align		4
        /*0038*/ 	.byte	0x04, 0x1c
        /*003a*/ 	.short	(.L_21 - .L_20)


	//   ....[0]....
.L_20:
        /*003c*/ 	.word	0x00000070


	//   ....[1]....
        /*0040*/ 	.word	0x00000240


	//----- nvinfo : EIATTR_CRS_STACK_SIZE
	.align		4
.L_21:
        /*0044*/ 	.byte	0x04, 0x1e
        /*0046*/ 	.short	(.L_23 - .L_22)
.L_22:
        /*0048*/ 	.word	0x00000000


	//----- nvinfo : EIATTR_CBANK_PARAM_SIZE
	.align		4
.L_23:
        /*004c*/ 	.byte	0x03, 0x19
        /*004e*/ 	.short	0x000c


	//----- nvinfo : EIATTR_PARAM_CBANK
	.align		4
        /*0050*/ 	.byte	0x04, 0x0a
        /*0052*/ 	.short	(.L_25 - .L_24)
	.align		4
.L_24:
        /*0054*/ 	.word	index@(.nv.constant0._Z19activation_functionPfi)
        /*0058*/ 	.short	0x0380
        /*005a*/ 	.short	0x000c


	//----- nvinfo : EIATTR_SW_WAR
	.align		4
.L_25:
        /*005c*/ 	.byte	0x04, 0x36
        /*005e*/ 	.short	(.L_27 - .L_26)
.L_26:
        /*0060*/ 	.word	0x00000008
.L_27:


//--------------------- .nv.info._Z7set_onePfi    --------------------------
	.section	.nv.info._Z7set_onePfi,"",@"SHT_CUDA_INFO"
	.sectionflags	@""
	.align	4


	//----- nvinfo : EIATTR_CUDA_API_VERSION
	.align		4
        /*0000*/ 	.byte	0x04, 0x37
        /*0002*/ 	.short	(.L_29 - .L_28)
.L_28:
        /*0004*/ 	.word	0x00000082


	//----- nvinfo : EIATTR_KPARAM_INFO
	.align		4
.L_29:
        /*0008*/ 	.byte	0x04, 0x17
        /*000a*/ 	.short	(.L_31 - .L_30)
.L_30:
        /*000c*/ 	.word	0x00000000
        /*0010*/ 	.short	0x0001
        /*0012*/ 	.short	0x0008
        /*0014*/ 	.byte	0x00, 0xf0, 0x11, 0x00


	//----- nvinfo : EIATTR_KPARAM_INFO
	.align		4
.L_31:
        /*0018*/ 	.byte	0x04, 0x17
        /*001a*/ 	.short	(.L_33 - .L_32)
.L_32:
        /*001c*/ 	.word	0x00000000
        /*0020*/ 	.short	0x0000
        /*0022*/ 	.short	0x0000
        /*0024*/ 	.byte	0x00, 0xf5, 0x21, 0x00


	//----- nvinfo : EIATTR_SPARSE_MMA_MASK
	.align		4
.L_33:
        /*0028*/ 	.byte	0x03, 0x50
        /*002a*/ 	.short	0x0000


	//----- nvinfo : EIATTR_MAXREG_COUNT
	.align		4
        /*002c*/ 	.byte	0x03, 0x1b
        /*002e*/ 	.short	0x00ff


	//----- nvinfo : EIATTR_MERCURY_ISA_VERSION
	.align		4
        /*0030*/ 	.byte	0x03, 0x5f
        /*0032*/ 	.short	0x0101


	//----- nvinfo : EIATTR_VRC_CTA_INIT_COUNT
	.align		4
        /*0034*/ 	.byte	0x02, 0x4a
	.zero		1
	.zero		1


	//----- nvinfo : EIATTR_EXIT_INSTR_OFFSETS
	.align		4
        /*0038*/ 	.byte	0x04, 0x1c
        /*003a*/ 	.short	(.L_35 - .L_34)


	//   ....[0]....
.L_34:
        /*003c*/ 	.word	0x00000070


	//   ....[1]....
        /*0040*/ 	.word	0x000000e0


	//----- nvinfo : EIATTR_CBANK_PARAM_SIZE
	.align		4
.L_35:
        /*0044*/ 	.byte	0x03, 0x19
        /*0046*/ 	.short	0x000c


	//----- nvinfo : EIATTR_PARAM_CBANK
	.align		4
        /*0048*/ 	.byte	0x04, 0x0a
        /*004a*/ 	.short	(.L_37 - .L_36)
	.align		4
.L_36:
        /*004c*/ 	.word	index@(.nv.constant0._Z7set_onePfi)
        /*0050*/ 	.short	0x0380
        /*0052*/ 	.short	0x000c


	//----- nvinfo : EIATTR_SW_WAR
	.align		4
.L_37:
        /*0054*/ 	.byte	0x04, 0x36
        /*0056*/ 	.short	(.L_39 - .L_38)
.L_38:
        /*0058*/ 	.word	0x00000008
.L_39:


//--------------------- .nv.callgraph             --------------------------
	.section	.nv.callgraph,"",@"SHT_CUDA_CALLGRAPH"
	.align	4
	.sectionentsize	8
	.align		4
        /*0000*/ 	.word	0x00000000
	.align		4
        /*0004*/ 	.word	0xffffffff
	.align		4
        /*0008*/ 	.word	0x00000000
	.align		4
        /*000c*/ 	.word	0xfffffffe
	.align		4
        /*0010*/ 	.word	0x00000000
	.align		4
        /*0014*/ 	.word	0xfffffffd
	.align		4
        /*0018*/ 	.word	0x00000000
	.align		4
        /*001c*/ 	.word	0xfffffffc


//--------------------- .text._Z19activation_functionPfi --------------------------
	.section	.text._Z19activation_functionPfi,"ax",@progbits
	.align	128
        .global         _Z19activation_functionPfi
        .type           _Z19activation_functionPfi,@function
        .size           _Z19activation_functionPfi,(.L_x_9 - _Z19activation_functionPfi)
        .other          _Z19activation_functionPfi,@"STO_CUDA_ENTRY STV_DEFAULT"
_Z19activation_functionPfi:
.text._Z19activation_functionPfi:
[----:B------:R-:W-:Y:S01]  /*0000*/  LDC R1, c[0x0][0x37c] ;  /* 0x0000df00ff017b82 */ /* 0x000fe20000000800 */
[----:B------:R-:W0:Y:S07]  /*0010*/  S2R R3, SR_TID.X ;  /* 0x0000000000037919 */ /* 0x000e2e0000002100 */
[----:B------:R-:W0:Y:S01]  /*0020*/  S2UR UR4, SR_CTAID.X ;  /* 0x00000000000479c3 */ /* 0x000e220000002500 */
[----:B------:R-:W1:Y:S07]  /*0030*/  LDCU UR5, c[0x0][0x388] ;  /* 0x00007100ff0577ac */ /* 0x000e6e0008000800 */
[----:B------:R-:W0:Y:S02]  /*0040*/  LDC R0, c[0x0][0x360] ;  /* 0x0000d800ff007b82 */ /* 0x000e240000000800 */
[----:B0-----:R-:W-:-:S05]  /*0050*/  IMAD R3, R0, UR4, R3 ;  /* 0x0000000400037c24 */ /* 0x001fca000f8e0203 */
[----:B-1----:R-:W-:-:S13]  /*0060*/  ISETP.GE.AND P0, PT, R3, UR5, PT ;  /* 0x0000000503007c0c */ /* 0x002fda000bf06270 */
[----:B------:R-:W-:Y:S05]  /*0070*/  @P0 EXIT ;  /* 0x000000000000094d */ /* 0x000fea0003800000 */
[----:B------:R-:W0:Y:S01]  /*0080*/  LDC.64 R4, c[0x0][0x380] ;  /* 0x0000e000ff047b82 */ /* 0x000e220000000a00 */
[----:B------:R-:W1:Y:S01]  /*0090*/  LDCU.64 UR4, c[0x0][0x358] ;  /* 0x00006b00ff0477ac */ /* 0x000e620008000a00 */
[----:B0-----:R-:W-:-:S05]  /*00a0*/  IMAD.WIDE R4, R3, 0x4, R4 ;  /* 0x0000000403047825 */ /* 0x001fca00078e0204 */
[----:B-1----:R-:W2:Y:S01]  /*00b0*/  LDG.E R0, desc[UR4][R4.64] ;  /* 0x0000000404007981 */ /* 0x002ea2000c1e1900 */
[----:B------:R-:W-:Y:S01]  /*00c0*/  IMAD.MOV.U32 R3, RZ, RZ, 0x3bbb989d ;  /* 0x3bbb989dff037424 */ /* 0x000fe200078e00ff */
[----:B------:R-:W-:Y:S01]  /*00d0*/  BSSY.RECONVERGENT B0, `(.L_x_0) ;  /* 0x0000015000007945 */ /* 0x000fe20003800200 */
[----:B------:R-:W-:Y:S02]  /*00e0*/  IMAD.MOV.U32 R7, RZ, RZ, 0x437c0000 ;  /* 0x437c0000ff077424 */ /* 0x000fe400078e00ff */
[----:B--2---:R-:W-:-:S04]  /*00f0*/  FFMA.SAT R2, R0, -R3, 0.5 ;  /* 0x3f00000000027423 */ /* 0x004fc80000002803 */
[----:B------:R-:W-:-:S04]  /*0100*/  FFMA.RM R2, R2, R7, 12582913 ;  /* 0x4b40000102027423 */ /* 0x000fc80000004007 */
[C---:B------:R-:W-:Y:S01]  /*0110*/  FADD R3, R2.reuse, -12583039 ;  /* 0xcb40007f02037421 */ /* 0x040fe20000000000 */
[----:B------:R-:W-:-:S03]  /*0120*/  SHF.L.U32 R2, R2, 0x17, RZ ;  /* 0x0000001702027819 */ /* 0x000fc600000006ff */
[----:B------:R-:W-:-:S04]  /*0130*/  FFMA R3, R0, -1.4426950216293334961, -R3 ;  /* 0xbfb8aa3b00037823 */ /* 0x000fc80000000803 */
[----:B------:R-:W-:-:S06]  /*0140*/  FFMA R3, R0, -1.925963033500011079e-08, R3 ;  /* 0xb2a5706000037823 */ /* 0x000fcc0000000003 */
[----:B------:R-:W0:Y:S02]  /*0150*/  MUFU.EX2 R3, R3 ;  /* 0x0000000300037308 */ /* 0x000e240000000800 */
[----:B0-----:R-:W-:-:S04]  /*0160*/  FFMA R0, R2, R3, 1 ;  /* 0x3f80000002007423 */ /* 0x001fc80000000003 */
[----:B------:R-:W-:-:S05]  /*0170*/  VIADD R2, R0, 0x1800000 ;  /* 0x0180000000027836 */ /* 0x000fca0000000000 */
[----:B------:R-:W-:-:S04]  /*0180*/  LOP3.LUT R2, R2, 0x7f800000, RZ, 0xc0, !PT ;  /* 0x7f80000002027812 */ /* 0x000fc800078ec0ff */
[----:B------:R-:W-:-:S13]  /*0190*/  ISETP.GT.U32.AND P0, PT, R2, 0x1ffffff, PT ;  /* 0x01ffffff0200780c */ /* 0x000fda0003f04070 */
[----:B------:R-:W-:Y:S05]  /*01a0*/  @P0 BRA `(.L_x_1) ;  /* 0x00000000000c0947 */ /* 0x000fea0003800000 */
[----:B------:R-:W-:-:S07]  /*01b0*/  MOV R6, 0x1d0 ;  /* 0x000001d000067802 */ /* 0x000fce0000000f00 */
[----:B------:R-:W-:Y:S05]  /*01c0*/  CALL.REL.NOINC `($__internal_0_$__cuda_sm20_rcp_rn_f32_slowpath) ;  /* 0x0000000000207944 */ /* 0x000fea0003c00000 */
[----:B------:R-:W-:Y:S05]  /*01d0*/  BRA `(.L_x_2) ;  /* 0x0000000000107947 */ /* 0x000fea0003800000 */
.L_x_1:
[----:B------:R-:W0:Y:S02]  /*01e0*/  MUFU.RCP R3, R0 ;  /* 0x0000000000037308 */ /* 0x000e240000001000 */
[----:B0-----:R-:W-:-:S04]  /*01f0*/  FFMA R2, R0, R3, -1 ;  /* 0xbf80000000027423 */ /* 0x001fc80000000003 */
[----:B------:R-:W-:-:S04]  /*0200*/  FADD.FTZ R2, -R2, -RZ ;  /* 0x800000ff02027221 */ /* 0x000fc80000010100 */
[----:B------:R-:W-:-:S07]  /*0210*/  FFMA R3, R3, R2, R3 ;  /* 0x0000000203037223 */ /* 0x000fce0000000003 */
.L_x_2:
[----:B------:R-:W-:Y:S05]  /*0220*/  BSYNC.RECONVERGENT B0 ;  /* 0x0000000000007941 */ /* 0x000fea0003800200 */
.L_x_0:
[----:B------:R-:W-:Y:S01]  /*0230*/  STG.E desc[UR4][R4.64], R3 ;  /* 0x0000000304007986 */ /* 0x000fe2000c101904 */
[----:B------:R-:W-:Y:S05]  /*0240*/  EXIT ;  /* 0x000000000000794d */ /* 0x000fea0003800000 */
        .weak           $__internal_0_$__cuda_sm20_rcp_rn_f32_slowpath
        .type           $__internal_0_$__cuda_sm20_rcp_rn_f32_slowpath,@function
        .size           $__internal_0_$__cuda_sm20_rcp_rn_f32_slowpath,(.L_x_9 - $__internal_0_$__cuda_sm20_rcp_rn_f32_slowpath)
$__internal_0_$__cuda_sm20_rcp_rn_f32_slowpath:
[----:B------:R-:W-:Y:S01]  /*0250*/  IMAD.SHL.U32 R2, R0, 0x2, RZ ;  /* 0x0000000200027824 */ /* 0x000fe200078e00ff */
[----:B------:R-:W-:Y:S04]  /*0260*/  BSSY.RECONVERGENT B1, `(.L_x_3) ;  /* 0x0000030000017945 */ /* 0x000fe80003800200 */
[----:B------:R-:W-:-:S04]  /*0270*/  SHF.R.U32.HI R2, RZ, 0x18, R2 ;  /* 0x00000018ff027819 */ /* 0x000fc80000011602 */
[----:B------:R-:W-:-:S13]  /*0280*/  ISETP.NE.U32.AND P0, PT, R2, RZ, PT ;  /* 0x000000ff0200720c */ /* 0x000fda0003f05070 */
[----:B------:R-:W-:Y:S05]  /*0290*/  @P0 BRA `(.L_x_4) ;  /* 0x0000000000280947 */ /* 0x000fea0003800000 */
[----:B------:R-:W-:-:S04]  /*02a0*/  SHF.L.U32 R2, R0, 0x1, RZ ;  /* 0x0000000100027819 */ /* 0x000fc800000006ff */
[----:B------:R-:W-:-:S13]  /*02b0*/  ISETP.NE.AND P0, PT, R2, RZ, PT ;  /* 0x000000ff0200720c */ /* 0x000fda0003f05270 */
[----:B------:R-:W-:Y:S01]  /*02c0*/  @P0 FFMA R7, R0, 1.84467440737095516160e+19, RZ ;  /* 0x5f80000000070823 */ /* 0x000fe200000000ff */
[----:B------:R-:W-:Y:S08]  /*02d0*/  @!P0 MUFU.RCP R3, R0 ;  /* 0x0000000000038308 */ /* 0x000ff00000001000 */
[----:B------:R-:W0:Y:S02]  /*02e0*/  @P0 MUFU.RCP R2, R7 ;  /* 0x0000000700020308 */ /* 0x000e240000001000 */
[----:B0-----:R-:W-:-:S04]  /*02f0*/  @P0 FFMA R8, R7, R2, -1 ;  /* 0xbf80000007080423 */ /* 0x001fc80000000002 */
[----:B------:R-:W-:-:S04]  /*0300*/  @P0 FADD.FTZ R9, -R8, -RZ ;  /* 0x800000ff08090221 */ /* 0x000fc80000010100 */
[----:B------:R-:W-:-:S04]  /*0310*/  @P0 FFMA R2, R2, R9, R2 ;  /* 0x0000000902020223 */ /* 0x000fc80000000002 */
[----:B------:R-:W-:Y:S01]  /*0320*/  @P0 FFMA R3, R2, 1.84467440737095516160e+19, RZ ;  /* 0x5f80000002030823 */ /* 0x000fe200000000ff */
[----:B------:R-:W-:Y:S06]  /*0330*/  BRA `(.L_x_5) ;  /* 0x0000000000887947 */ /* 0x000fec0003800000 */
.L_x_4:
[----:B------:R-:W-:-:S05]  /*0340*/  VIADD R3, R2, 0xffffff03 ;  /* 0xffffff0302037836 */ /* 0x000fca0000000000 */
[----:B------:R-:W-:-:S13]  /*0350*/  ISETP.GT.U32.AND P0, PT, R3, 0x1, PT ;  /* 0x000000010300780c */ /* 0x000fda0003f04070 */
[----:B------:R-:W-:Y:S05]  /*0360*/  @P0 BRA `(.L_x_6) ;  /* 0x0000000000780947 */ /* 0x000fea0003800000 */
[----:B------:R-:W-:Y:S01]  /*0370*/  LOP3.LUT R7, R0, 0x7fffff, RZ, 0xc0, !PT ;  /* 0x007fffff00077812 */ /* 0x000fe200078ec0ff */
[----:B------:R-:W-:-:S03]  /*0380*/  IMAD.MOV.U32 R12, RZ, RZ, 0x3 ;  /* 0x00000003ff0c7424 */ /* 0x000fc600078e00ff */
[----:B------:R-:W-:Y:S02]  /*0390*/  LOP3.LUT R7, R7, 0x3f800000, RZ, 0xfc, !PT ;  /* 0x3f80000007077812 */ /* 0x000fe400078efcff */
[----:B------:R-:W-:Y:S02]  /*03a0*/  SHF.L.U32 R11, R12, R3, RZ ;  /* 0x000000030c0b7219 */ /* 0x000fe400000006ff */
[----:B------:R-:W0:Y:S02]  /*03b0*/  MUFU.RCP R8, R7 ;  /* 0x0000000700087308 */ /* 0x000e240000001000 */
[----:B0-----:R-:W-:-:S04]  /*03c0*/  FFMA R9, R7, R8, -1 ;  /* 0xbf80000007097423 */ /* 0x001fc80000000008 */
[----:B------:R-:W-:-:S04]  /*03d0*/  FADD.FTZ R9, -R9, -RZ ;  /* 0x800000ff09097221 */ /* 0x000fc80000010100 */
[CCC-:B------:R-:W-:Y:S01]  /*03e0*/  FFMA.RM R10, R8.reuse, R9.reuse, R8.reuse ;  /* 0x00000009080a7223 */ /* 0x1c0fe20000004008 */
[----:B------:R-:W-:-:S04]  /*03f0*/  FFMA.RP R9, R8, R9, R8 ;  /* 0x0000000908097223 */ /* 0x000fc80000008008 */
[C---:B------:R-:W-:Y:S02]  /*0400*/  LOP3.LUT R8, R10.reuse, 0x7fffff, RZ, 0xc0, !PT ;  /* 0x007fffff0a087812 */ /* 0x040fe400078ec0ff */
[----:B------:R-:W-:Y:S02]  /*0410*/  FSETP.NEU.FTZ.AND P0, PT, R10, R9, PT ;  /* 0x000000090a00720b */ /* 0x000fe40003f1d000 */
[----:B------:R-:W-:Y:S02]  /*0420*/  LOP3.LUT R8, R8, 0x800000, RZ, 0xfc, !PT ;  /* 0x0080000008087812 */ /* 0x000fe400078efcff */
[----:B------:R-:W-:Y:S02]  /*0430*/  SEL R9, RZ, 0xffffffff, !P0 ;  /* 0xffffffffff097807 */ /* 0x000fe40004000000 */
[----:B------:R-:W-:Y:S02]  /*0440*/  LOP3.LUT R10, R11, R8, RZ, 0xc0, !PT ;  /* 0x000000080b0a7212 */ /* 0x000fe400078ec0ff */
[----:B------:R-:W-:-:S02]  /*0450*/  IADD3 R9, PT, PT, -R9, RZ, RZ ;  /* 0x000000ff09097210 */ /* 0x000fc40007ffe1ff */
[-C--:B------:R-:W-:Y:S02]  /*0460*/  SHF.R.U32.HI R10, RZ, R3.reuse, R10 ;  /* 0x00000003ff0a7219 */ /* 0x080fe4000001160a */
[----:B------:R-:W-:Y:S02]  /*0470*/  LOP3.LUT P1, RZ, R9, R3, R8, 0xf8, !PT ;  /* 0x0000000309ff7212 */ /* 0x000fe4000782f808 */
[C---:B------:R-:W-:Y:S02]  /*0480*/  LOP3.LUT P0, RZ, R10.reuse, 0x1, RZ, 0xc0, !PT ;  /* 0x000000010aff7812 */ /* 0x040fe4000780c0ff */
[----:B------:R-:W-:-:S04]  /*0490*/  LOP3.LUT P2, RZ, R10, 0x2, RZ, 0xc0, !PT ;  /* 0x000000020aff7812 */ /* 0x000fc8000784c0ff */
[----:B------:R-:W-:Y:S02]  /*04a0*/  PLOP3.LUT P0, PT, P0, P1, P2, 0xe0, 0x0 ;  /* 0x000000000000781c */ /* 0x000fe40000703c20 */
[----:B------:R-:W-:Y:S02]  /*04b0*/  LOP3.LUT P1, RZ, R0, 0x7fffff, RZ, 0xc0, !PT ;  /* 0x007fffff00ff7812 */ /* 0x000fe4000782c0ff */
[----:B------:R-:W-:-:S05]  /*04c0*/  SEL R3, RZ, 0x1, !P0 ;  /* 0x00000001ff037807 */ /* 0x000fca0004000000 */
[----:B------:R-:W-:-:S05]  /*04d0*/  IMAD.MOV R3, RZ, RZ, -R3 ;  /* 0x000000ffff037224 */ /* 0x000fca00078e0a03 */
[----:B------:R-:W-:Y:S01]  /*04e0*/  ISETP.GE.AND P0, PT, R3, RZ, PT ;  /* 0x000000ff0300720c */ /* 0x000fe20003f06270 */
[----:B------:R-:W-:-:S05]  /*04f0*/  VIADD R3, R2, 0xffffff04 ;  /* 0xffffff0402037836 */ /* 0x000fca0000000000 */
[----:B------:R-:W-:-:S07]  /*0500*/  SHF.R.U32.HI R3, RZ, R3, R8 ;  /* 0x00000003ff037219 */ /* 0x000fce0000011608 */
[----:B------:R-:W-:-:S05]  /*0510*/  @!P0 IADD3 R3, PT, PT, R3, 0x1, RZ ;  /* 0x0000000103038810 */ /* 0x000fca0007ffe0ff */
[----:B------:R-:W-:-:S05]  /*0520*/  @!P1 IMAD.SHL.U32 R3, R3, 0x2, RZ ;  /* 0x0000000203039824 */ /* 0x000fca00078e00ff */
[----:B------:R-:W-:Y:S01]  /*0530*/  LOP3.LUT R3, R3, 0x80000000, R0, 0xf8, !PT ;  /* 0x8000000003037812 */ /* 0x000fe200078ef800 */
[----:B------:R-:W-:Y:S06]  /*0540*/  BRA `(.L_x_5) ;  /* 0x0000000000047947 */ /* 0x000fec0003800000 */
.L_x_6:
[----:B------:R0:W1:Y:S02]  /*0550*/  MUFU.RCP R3, R0 ;  /* 0x0000000000037308 */ /* 0x0000640000001000 */
.L_x_5:
[----:B------:R-:W-:Y:S05]  /*0560*/  BSYNC.RECONVERGENT B1 ;  /* 0x0000000000017941 */ /* 0x000fea0003800200 */
.L_x_3:
[----:B------:R-:W-:-:S04]  /*0570*/  HFMA2 R7, -RZ, RZ, 0, 0 ;  /* 0x00000000ff077431 */ /* 0x000fc800000001ff */
[----:B01----:R-:W-:Y:S05]  /*0580*/  RET.REL.NODEC R6 `(_Z19activation_functionPfi) ;  /* 0xfffffff8069c7950 */ /* 0x003fea0003c3ffff */
.L_x_7:
[----:B------:R-:W-:-:S00]  /*0590*/  BRA `(.L_x_7) ;  /* 0xfffffffc00fc7947 */ /* 0x000fc0000383ffff */
[----:B------:R-:W-:-:S00]  /*05a0*/  NOP ;  /* 0x0000000000007918 */ /* 0x000fc00000000000 */
        /* <DEDUP_REMOVED lines=13> */
.L_x_9:


//--------------------- .text._Z7set_onePfi       --------------------------
	.section	.text._Z7set_onePfi,"ax",@progbits
	.align	128
        .global         _Z7set_onePfi
        .type           _Z7set_onePfi,@function
        .size           _Z7set_onePfi,(.L_x_11 - _Z7set_onePfi)
        .other          _Z7set_onePfi,@"STO_CUDA_ENTRY STV_DEFAULT"
_Z7set_onePfi:
.text._Z7set_onePfi:
[----:B------:R-:W-:Y:S08]  /*0000*/  LDC R1, c[0x0][0x37c] ;  /* 0x0000df00ff017b82 */ /* 0x000ff00000000800 */
[----:B------:R-:W0:Y:S01]  /*0010*/  S2UR UR4, SR_CTAID.X ;  /* 0x00000000000479c3 */ /* 0x000e220000002500 */
[----:B------:R-:W1:Y:S01]  /*0020*/  S2R R0, SR_TID.X ;  /* 0x0000000000007919 */ /* 0x000e620000002100 */
[----:B------:R-:W2:Y:S01]  /*0030*/  LDCU UR5, c[0x0][0x360] ;  /* 0x00006c00ff0577ac */ /* 0x000ea20008000800 */
[----:B0-----:R-:W-:-:S04]  /*0040*/  UIADD3 UR4, UPT, UPT, URZ, -UR4, URZ ;  /* 0x80000004ff047290 */ /* 0x001fc8000fffe0ff */
[----:B--2---:R-:W-:-:S06]  /*0050*/  UIMAD UR5, UR4, UR5, URZ ;  /* 0x00000005040572a4 */ /* 0x004fcc000f8e02ff */
[----:B-1----:R-:W-:-:S13]  /*0060*/  ISETP.NE.AND P0, PT, R0, UR5, PT ;  /* 0x0000000500007c0c */ /* 0x002fda000bf05270 */
[----:B------:R-:W-:Y:S05]  /*0070*/  @P0 EXIT ;  /* 0x000000000000094d */ /* 0x000fea0003800000 */
[----:B------:R-:W0:Y:S01]  /*0080*/  LDC R5, c[0x0][0x388] ;  /* 0x0000e200ff057b82 */ /* 0x000e220000000800 */
[----:B------:R-:W1:Y:S01]  /*0090*/  LDCU.64 UR4, c[0x0][0x358] ;  /* 0x00006b00ff0477ac */ /* 0x000e620008000a00 */
[----:B------:R-:W-:-:S06]  /*00a0*/  HFMA2 R7, -RZ, RZ, 1.875, 0 ;  /* 0x3f800000ff077431 */ /* 0x000fcc00000001ff */
[----:B------:R-:W0:Y:S02]  /*00b0*/  LDC.64 R2, c[0x0][0x380] ;  /* 0x0000e000ff027b82 */ /* 0x000e240000000a00 */
[----:B0-----:R-:W-:-:S05]  /*00c0*/  IMAD.WIDE R2, R5, 0x4, R2 ;  /* 0x0000000405027825 */ /* 0x001fca00078e0202 */
[----:B-1----:R-:W-:Y:S01]  /*00d0*/  STG.E desc[UR4][R2.64], R7 ;  /* 0x0000000702007986 */ /* 0x002fe2000c101904 */
[----:B------:R-:W-:Y:S05]  /*00e0*/  EXIT ;  /* 0x000000000000794d */ /* 0x000fea0003800000 */
.L_x_8:
        /* <DEDUP_REMOVED lines=9> */
.L_x_11:


//--------------------- .nv.shared.reserved.0     --------------------------
	.section	.nv.shared.reserved.0,"aw",@nobits
	.weak		__nv_reservedSMEM_offset_0_alias
	.size		__nv_reservedSMEM_offset_0_alias, 0, 64
	.other		__nv_reservedSMEM_offset_0_alias,@"STO_CUDA_RESERVED_SHARED STV_DEFAULT"
__nv_reservedSMEM_offset_0_alias:
	.zero		0
	.zero		64


//--------------------- .nv.constant0._Z19activation_functionPfi --------------------------
	.section	.nv.constant0._Z19activation_functionPfi,"a",@progbits
	.sectionflags	@""
	.align	4
.nv.constant0._Z19activation_functionPfi:
	.zero		908


//--------------------- .nv.constant0._Z7set_onePfi --------------------------
	.section	.nv.constant0._Z7set_onePfi,"a",@progbits
	.sectionflags	@""
	.align	4
.nv.constant0._Z7set_onePfi:
	.zero		908


//--------------------- SYMBOLS --------------------------

	.type		.nv.reservedSmem.offset0,@object
	.size		.nv.reservedSmem.offset0,0x4
